	.headerflags	@"EF_CUDA_TEXMODE_UNIFIED EF_CUDA_64BIT_ADDRESS EF_CUDA_ACCELERATORS EF_CUDA_SM90 EF_CUDA_VIRTUAL_SM(EF_CUDA_SM90)"
	.elftype	@"ET_EXEC"


//--------------------- .nv.info                  --------------------------
	.section	.nv.info,"",@"SHT_CUDA_INFO"
	.align	4


	//----- nvinfo : EIATTR_REGCOUNT
	.align		4
        /*0000*/ 	.byte	0x04, 0x2f
        /*0002*/ 	.short	(.L_1 - .L_0)
	.align		4
.L_0:
        /*0004*/ 	.word	index@(triton_poi_fused_mul_sigmoid_48)
        /*0008*/ 	.word	0x0000000e


	//----- nvinfo : EIATTR_MIN_STACK_SIZE
	.align		4
.L_1:
        /*000c*/ 	.byte	0x04, 0x12
        /*000e*/ 	.short	(.L_3 - .L_2)
	.align		4
.L_2:
        /*0010*/ 	.word	index@(triton_poi_fused_mul_sigmoid_48)
        /*0014*/ 	.word	0x00000000


	//----- nvinfo : EIATTR_FRAME_SIZE
	.align		4
.L_3:
        /*0018*/ 	.byte	0x04, 0x11
        /*001a*/ 	.short	(.L_5 - .L_4)
	.align		4
.L_4:
        /*001c*/ 	.word	index@(triton_poi_fused_mul_sigmoid_48)
        /*0020*/ 	.word	0x00000000


	//----- nvinfo : EIATTR_MIN_STACK_SIZE
	.align		4
.L_5:
        /*0024*/ 	.byte	0x04, 0x12
        /*0026*/ 	.short	(.L_7 - .L_6)
	.align		4
.L_6:
        /*0028*/ 	.word	index@(triton_poi_fused_mul_sigmoid_48)
        /*002c*/ 	.word	0x00000000
.L_7:


//--------------------- .nv.info.triton_poi_fused_mul_sigmoid_48 --------------------------
	.section	.nv.info.triton_poi_fused_mul_sigmoid_48,"",@"SHT_CUDA_INFO"
	.sectionflags	@""
	.align	4


	//----- nvinfo : EIATTR_CUDA_API_VERSION
	.align		4
        /*0000*/ 	.byte	0x04, 0x37
        /*0002*/ 	.short	(.L_9 - .L_8)
.L_8:
        /*0004*/ 	.word	0x0000007c


	//----- nvinfo : EIATTR_KPARAM_INFO
	.align		4
.L_9:
        /*0008*/ 	.byte	0x04, 0x17
        /*000a*/ 	.short	(.L_11 - .L_10)
.L_10:
        /*000c*/ 	.word	0x00000000
        /*0010*/ 	.short	0x0002
        /*0012*/ 	.short	0x0010
        /*0014*/ 	.byte	0x00, 0xf0, 0x11, 0x00


	//----- nvinfo : EIATTR_KPARAM_INFO
	.align		4
.L_11:
        /*0018*/ 	.byte	0x04, 0x17
        /*001a*/ 	.short	(.L_13 - .L_12)
.L_12:
        /*001c*/ 	.word	0x00000000
        /*0020*/ 	.short	0x0001
        /*0022*/ 	.short	0x0008
        /*0024*/ 	.byte	0x00, 0xf4, 0x21, 0x00


	//----- nvinfo : EIATTR_KPARAM_INFO
	.align		4
.L_13:
        /*0028*/ 	.byte	0x04, 0x17
        /*002a*/ 	.short	(.L_15 - .L_14)
.L_14:
        /*002c*/ 	.word	0x00000000
        /*0030*/ 	.short	0x0000
        /*0032*/ 	.short	0x0000
        /*0034*/ 	.byte	0x00, 0xf4, 0x21, 0x00


	//----- nvinfo : EIATTR_SPARSE_MMA_MASK
	.align		4
.L_15:
        /*0038*/ 	.byte	0x03, 0x50
        /*003a*/ 	.short	0x0000


	//----- nvinfo : EIATTR_MAXREG_COUNT
	.align		4
        /*003c*/ 	.byte	0x03, 0x1b
        /*003e*/ 	.short	0x00ff


	//----- nvinfo : EIATTR_EXIT_INSTR_OFFSETS
	.align		4
        /*0040*/ 	.byte	0x04, 0x1c
        /*0042*/ 	.short	(.L_17 - .L_16)


	//   ....[0]....
.L_16:
        /*0044*/ 	.word	0x00000290


	//   ....[1]....
        /*0048*/ 	.word	0x000002b0


	//----- nvinfo : EIATTR_REQNTID
	.align		4
.L_17:
        /*004c*/ 	.byte	0x04, 0x10
        /*004e*/ 	.short	(.L_19 - .L_18)
.L_18:
        /*0050*/ 	.word	0x00000080
        /*0054*/ 	.word	0x00000001
        /*0058*/ 	.word	0x00000001


	//----- nvinfo : EIATTR_CBANK_PARAM_SIZE
	.align		4
.L_19:
        /*005c*/ 	.byte	0x03, 0x19
        /*005e*/ 	.short	0x0014


	//----- nvinfo : EIATTR_PARAM_CBANK
	.align		4
        /*0060*/ 	.byte	0x04, 0x0a
        /*0062*/ 	.short	(.L_21 - .L_20)
	.align		4
.L_20:
        /*0064*/ 	.word	index@(.nv.constant0.triton_poi_fused_mul_sigmoid_48)
        /*0068*/ 	.short	0x0210
        /*006a*/ 	.short	0x0014


	//----- nvinfo : EIATTR_SW_WAR
	.align		4
.L_21:
        /*006c*/ 	.byte	0x04, 0x36
        /*006e*/ 	.short	(.L_23 - .L_22)
.L_22:
        /*0070*/ 	.word	0x00000008
.L_23:


//--------------------- .nv.callgraph             --------------------------
	.section	.nv.callgraph,"",@"SHT_CUDA_CALLGRAPH"
	.align	4
	.sectionentsize	8
	.align		4
        /*0000*/ 	.word	0x00000000
	.align		4
        /*0004*/ 	.word	0xffffffff
	.align		4
        /*0008*/ 	.word	0x00000000
	.align		4
        /*000c*/ 	.word	0xfffffffe
	.align		4
        /*0010*/ 	.word	0x00000000
	.align		4
        /*0014*/ 	.word	0xfffffffd
	.align		4
        /*0018*/ 	.word	0x00000000
	.align		4
        /*001c*/ 	.word	0xfffffffc


//--------------------- .text.triton_poi_fused_mul_sigmoid_48 --------------------------
	.section	.text.triton_poi_fused_mul_sigmoid_48,"ax",@progbits
	.align	128
        .global         triton_poi_fused_mul_sigmoid_48
        .type           triton_poi_fused_mul_sigmoid_48,@function
        .size           triton_poi_fused_mul_sigmoid_48,(.L_x_1 - triton_poi_fused_mul_sigmoid_48)
        .other          triton_poi_fused_mul_sigmoid_48,@"STO_CUDA_ENTRY STV_DEFAULT"
triton_poi_fused_mul_sigmoid_48:
.text.triton_poi_fused_mul_sigmoid_48:
[----:B------:R-:W0:Y:S02]  /*0000*/  LDC R1, c[0x0][0x28] ;  /* 0x00000a00ff017b82 */ /* 0x000e240000000800 */
[----:B------:R-:W1:Y:S01]  /*0010*/  S2R R0, SR_TID.X ;  /* 0x0000000000007919 */ /* 0x000e620000002100 */
[----:B------:R-:W2:Y:S01]  /*0020*/  LDC.64 R4, c[0x0][0x210] ;  /* 0x00008400ff047b82 */ /* 0x000ea20000000a00 */
[----:B------:R-:W-:Y:S01]  /*0030*/  CS2R R2, SRZ ;  /* 0x0000000000027805 */ /* 0x000fe2000001ff00 */
[----:B------:R-:W-:Y:S01]  /*0040*/  ULDC.64 UR4, c[0x0][0x208] ;  /* 0x0000820000047ab9 */ /* 0x000fe20000000a00 */
[----:B------:R-:W3:Y:S01]  /*0050*/  S2R R7, SR_CTAID.X ;  /* 0x0000000000077919 */ /* 0x000ee20000002500 */
[----:B-1----:R-:W-:-:S04]  /*0060*/  SHF.L.U32 R0, R0, 0x1, RZ ;  /* 0x0000000100007819 */ /* 0x002fc800000006ff */
[----:B------:R-:W-:-:S04]  /*0070*/  LOP3.LUT R0, R0, 0xfe, RZ, 0xc0, !PT ;  /* 0x000000fe00007812 */ /* 0x000fc800078ec0ff */
[----:B---3--:R-:W-:-:S04]  /*0080*/  LEA R7, R7, R0, 0x8 ;  /* 0x0000000007077211 */ /* 0x008fc800078e40ff */
[C---:B------:R-:W-:Y:S01]  /*0090*/  ISETP.GE.AND P0, PT, R7.reuse, 0x180, PT ;  /* 0x000001800700780c */ /* 0x040fe20003f06270 */
[----:B--2---:R-:W-:-:S12]  /*00a0*/  IMAD.WIDE R4, R7, 0x4, R4 ;  /* 0x0000000407047825 */ /* 0x004fd800078e0204 */
[----:B------:R1:W2:Y:S02]  /*00b0*/  @!P0 LDG.E.64 R2, desc[UR4][R4.64] ;  /* 0x0000000404028981 */ /* 0x0002a4000c1e1b00 */
[----:B-1----:R-:W1:Y:S02]  /*00c0*/  LDC.64 R4, c[0x0][0x218] ;  /* 0x00008600ff047b82 */ /* 0x002e640000000a00 */
[----:B-1----:R-:W-:-:S04]  /*00d0*/  IMAD.WIDE R4, R7, 0x4, R4 ;  /* 0x0000000407047825 */ /* 0x002fc800078e0204 */
[----:B--2---:R-:W-:-:S04]  /*00e0*/  FADD R0, RZ, -R2 ;  /* 0x80000002ff007221 */ /* 0x004fc80000000000 */
[----:B------:R-:W-:Y:S01]  /*00f0*/  FMUL R6, R0, 1.4426950216293334961 ;  /* 0x3fb8aa3b00067820 */ /* 0x000fe20000400000 */
[----:B------:R-:W-:-:S04]  /*0100*/  FADD R0, RZ, -R3 ;  /* 0x80000003ff007221 */ /* 0x000fc80000000000 */
[----:B------:R-:W-:Y:S01]  /*0110*/  FMUL R8, R0, 1.4426950216293334961 ;  /* 0x3fb8aa3b00087820 */ /* 0x000fe20000400000 */
[----:B------:R-:W-:-:S04]  /*0120*/  FSETP.GEU.AND P1, PT, R6, -126, PT ;  /* 0xc2fc00000600780b */ /* 0x000fc80003f2e000 */
[----:B------:R-:W-:-:S09]  /*0130*/  FSETP.GEU.AND P2, PT, R8, -126, PT ;  /* 0xc2fc00000800780b */ /* 0x000fd20003f4e000 */
[----:B------:R-:W-:-:S04]  /*0140*/  @!P1 FMUL R6, R6, 0.5 ;  /* 0x3f00000006069820 */ /* 0x000fc80000400000 */
[----:B------:R-:W-:Y:S01]  /*0150*/  @!P2 FMUL R8, R8, 0.5 ;  /* 0x3f0000000808a820 */ /* 0x000fe20000400000 */
[----:B------:R1:W2:Y:S08]  /*0160*/  MUFU.EX2 R0, R6 ;  /* 0x0000000600007308 */ /* 0x0002b00000000800 */
[----:B------:R-:W3:Y:S01]  /*0170*/  MUFU.EX2 R9, R8 ;  /* 0x0000000800097308 */ /* 0x000ee20000000800 */
[----:B-1----:R-:W-:Y:S01]  /*0180*/  HFMA2.MMA R6, -RZ, RZ, 1.625, 0 ;  /* 0x3e800000ff067435 */ /* 0x002fe200000001ff */
[----:B--2---:R-:W-:-:S04]  /*0190*/  @!P1 FMUL R0, R0, R0 ;  /* 0x0000000000009220 */ /* 0x004fc80000400000 */
[----:B------:R-:W-:Y:S01]  /*01a0*/  FADD R0, R0, 1 ;  /* 0x3f80000000007421 */ /* 0x000fe20000000000 */
[----:B---3--:R-:W-:-:S04]  /*01b0*/  @!P2 FMUL R9, R9, R9 ;  /* 0x000000090909a220 */ /* 0x008fc80000400000 */
[----:B------:R-:W-:Y:S01]  /*01c0*/  FSETP.GT.AND P1, PT, R0, 8.50705917302346158658e+37, PT ;  /* 0x7e8000000000780b */ /* 0x000fe20003f24000 */
[----:B------:R-:W-:-:S03]  /*01d0*/  FADD R9, R9, 1 ;  /* 0x3f80000009097421 */ /* 0x000fc60000000000 */
[----:B------:R-:W-:Y:S02]  /*01e0*/  FSEL R11, R6, 1, P1 ;  /* 0x3f800000060b7808 */ /* 0x000fe40000800000 */
[----:B------:R-:W-:-:S04]  /*01f0*/  FSETP.GT.AND P2, PT, R9, 8.50705917302346158658e+37, PT ;  /* 0x7e8000000900780b */ /* 0x000fc80003f44000 */
[----:B------:R-:W-:-:S03]  /*0200*/  FSEL R6, R6, 1, P2 ;  /* 0x3f80000006067808 */ /* 0x000fc60001000000 */
[----:B------:R-:W-:-:S06]  /*0210*/  @P1 FMUL R0, R0, 0.25 ;  /* 0x3e80000000001820 */ /* 0x000fcc0000400000 */
[----:B------:R-:W1:Y:S01]  /*0220*/  MUFU.RCP R0, R0 ;  /* 0x0000000000007308 */ /* 0x000e620000001000 */
[----:B------:R-:W-:-:S07]  /*0230*/  @P2 FMUL R9, R9, 0.25 ;  /* 0x3e80000009092820 */ /* 0x000fce0000400000 */
[----:B------:R-:W2:Y:S01]  /*0240*/  MUFU.RCP R9, R9 ;  /* 0x0000000900097308 */ /* 0x000ea20000001000 */
[----:B-1----:R-:W-:-:S04]  /*0250*/  FMUL R11, R0, R11 ;  /* 0x0000000b000b7220 */ /* 0x002fc80000400000 */
[----:B------:R-:W-:Y:S01]  /*0260*/  FMUL R2, R11, R2 ;  /* 0x000000020b027220 */ /* 0x000fe20000400000 */
[----:B--2---:R-:W-:-:S04]  /*0270*/  FMUL R6, R9, R6 ;  /* 0x0000000609067220 */ /* 0x004fc80000400000 */
[----:B------:R-:W-:Y:S01]  /*0280*/  FMUL R3, R6, R3 ;  /* 0x0000000306037220 */ /* 0x000fe20000400000 */
[----:B------:R-:W-:Y:S06]  /*0290*/  @P0 EXIT ;  /* 0x000000000000094d */ /* 0x000fec0003800000 */
[----:B------:R-:W-:Y:S01]  /*02a0*/  STG.E.64 desc[UR4][R4.64], R2 ;  /* 0x0000000204007986 */ /* 0x000fe2000c101b04 */
[----:B------:R-:W-:Y:S05]  /*02b0*/  EXIT ;  /* 0x000000000000794d */ /* 0x000fea0003800000 */
.L_x_0:
[----:B------:R-:W-:-:S00]  /*02c0*/  BRA `(.L_x_0) ;  /* 0xfffffffc00fc7947 */ /* 0x000fc0000383ffff */
[----:B------:R-:W-:-:S00]  /*02d0*/  NOP ;  /* 0x0000000000007918 */ /* 0x000fc00000000000 */
        /* <DEDUP_REMOVED lines=10> */
.L_x_1:


//--------------------- .nv.constant0.triton_poi_fused_mul_sigmoid_48 --------------------------
	.section	.nv.constant0.triton_poi_fused_mul_sigmoid_48,"a",@progbits
	.sectionflags	@""
	.align	4
.nv.constant0.triton_poi_fused_mul_sigmoid_48:
	.zero		548
